//
// Generated by NVIDIA NVVM Compiler
//
// Compiler Build ID: CL-36424714
// Cuda compilation tools, release 13.0, V13.0.88
// Based on NVVM 20.0.0
//

.version 9.0
.target sm_100
.address_size 64

	// .globl	_Z19checkPasswordSharedPcii
.extern .func  (.param .b32 func_retval0) vprintf
(
	.param .b64 vprintf_param_0,
	.param .b64 vprintf_param_1
)
;
.const .align 1 .b8 password[16];
.const .align 1 .b8 alphabet[95];
.global .align 1 .b8 $str[31] = {37, 108, 108, 117, 44, 37, 100, 44, 37, 100, 44, 37, 100, 44, 37, 100, 44, 37, 100, 44, 32, 37, 115, 32, 61, 61, 32, 37, 115, 10};

.visible .entry _Z19checkPasswordSharedPcii(
	.param .u64 .ptr .align 1 _Z19checkPasswordSharedPcii_param_0,
	.param .u32 _Z19checkPasswordSharedPcii_param_1,
	.param .u32 _Z19checkPasswordSharedPcii_param_2
)
{
	.local .align 16 .b8 	__local_depot0[128];
	.reg .b64 	%SP;
	.reg .b64 	%SPL;
	.reg .pred 	%p<13>;
	.reg .b16 	%rs<20>;
	.reg .b32 	%r<47>;
	.reg .b64 	%rd<80>;

	mov.u64 	%SPL, __local_depot0;
	cvta.local.u64 	%SP, %SPL;
	ld.param.u64 	%rd21, [_Z19checkPasswordSharedPcii_param_0];
	ld.param.u32 	%r26, [_Z19checkPasswordSharedPcii_param_2];
	add.u64 	%rd1, %SPL, 0;
	add.u64 	%rd23, %SP, 64;
	add.u64 	%rd79, %SPL, 64;
	mov.u32 	%r1, %ctaid.x;
	mov.u32 	%r2, %ntid.x;
	mov.u32 	%r3, %tid.x;
	mad.lo.s32 	%r28, %r1, %r2, %r3;
	mov.u32 	%r29, %nctaid.x;
	mul.lo.s32 	%r4, %r2, %r29;
	mad.lo.s32 	%r30, %r26, %r4, %r28;
	cvt.s64.s32 	%rd3, %r30;
	setp.eq.s32 	%p1, %r30, 0;
	mov.b32 	%r40, 0;
	@%p1 bra 	$L__BB0_3;
	mov.b32 	%r40, 0;
	mov.u64 	%rd72, %rd3;
$L__BB0_2:
	mul.wide.u32 	%rd24, %r40, 4;
	add.s64 	%rd25, %rd1, %rd24;
	mul.hi.u64 	%rd26, %rd72, 6407816362446475825;
	sub.s64 	%rd27, %rd72, %rd26;
	shr.u64 	%rd28, %rd27, 1;
	add.s64 	%rd29, %rd28, %rd26;
	shr.u64 	%rd5, %rd29, 6;
	mul.lo.s64 	%rd30, %rd5, 95;
	sub.s64 	%rd31, %rd72, %rd30;
	st.local.u32 	[%rd25], %rd31;
	add.s32 	%r40, %r40, 1;
	setp.gt.u64 	%p2, %rd72, 94;
	mov.u64 	%rd72, %rd5;
	@%p2 bra 	$L__BB0_2;
$L__BB0_3:
	cvt.u64.u32 	%rd32, %r40;
	add.s64 	%rd33, %rd79, %rd32;
	mov.b16 	%rs5, 0;
	st.local.u8 	[%rd33], %rs5;
	add.s32 	%r8, %r40, -1;
	setp.lt.s32 	%p3, %r40, 1;
	@%p3 bra 	$L__BB0_11;
	and.b32  	%r9, %r40, 3;
	setp.eq.s32 	%p4, %r9, 0;
	mov.u32 	%r43, %r8;
	@%p4 bra 	$L__BB0_8;
	neg.s32 	%r41, %r9;
	mov.u64 	%rd37, alphabet;
	mov.u64 	%rd73, %rd79;
	mov.u32 	%r42, %r40;
$L__BB0_6:
	.pragma "nounroll";
	add.s32 	%r42, %r42, -1;
	mul.wide.u32 	%rd34, %r42, 4;
	add.s64 	%rd35, %rd1, %rd34;
	ld.local.s32 	%rd36, [%rd35];
	add.s64 	%rd38, %rd37, %rd36;
	ld.const.u8 	%rs6, [%rd38];
	st.local.u8 	[%rd73], %rs6;
	add.s64 	%rd73, %rd73, 1;
	add.s32 	%r41, %r41, 1;
	setp.ne.s32 	%p5, %r41, 0;
	@%p5 bra 	$L__BB0_6;
	add.s32 	%r43, %r42, -1;
$L__BB0_8:
	setp.lt.u32 	%p6, %r40, 4;
	@%p6 bra 	$L__BB0_11;
	add.s32 	%r46, %r43, 4;
	sub.s32 	%r45, %r8, %r43;
	sub.s32 	%r44, %r40, %r43;
	mul.wide.u32 	%rd39, %r43, 4;
	add.s64 	%rd74, %rd1, %rd39;
	mov.u64 	%rd43, alphabet;
$L__BB0_10:
	cvt.s64.s32 	%rd40, %r44;
	add.s64 	%rd41, %rd79, %rd40;
	ld.local.s32 	%rd42, [%rd74];
	add.s64 	%rd44, %rd43, %rd42;
	ld.const.u8 	%rs7, [%rd44];
	add.s32 	%r32, %r45, 3;
	cvt.u64.u32 	%rd45, %r45;
	add.s64 	%rd46, %rd79, %rd45;
	st.local.u8 	[%rd46], %rs7;
	add.s32 	%r33, %r46, -5;
	mul.wide.u32 	%rd47, %r33, 4;
	add.s64 	%rd48, %rd1, %rd47;
	ld.local.s32 	%rd49, [%rd48];
	add.s64 	%rd50, %rd43, %rd49;
	ld.const.u8 	%rs8, [%rd50];
	st.local.u8 	[%rd41], %rs8;
	add.s32 	%r34, %r46, -6;
	mul.wide.u32 	%rd51, %r34, 4;
	add.s64 	%rd52, %rd1, %rd51;
	ld.local.s32 	%rd53, [%rd52];
	add.s64 	%rd54, %rd43, %rd53;
	ld.const.u8 	%rs9, [%rd54];
	add.s32 	%r35, %r45, 2;
	cvt.u64.u32 	%rd55, %r35;
	add.s64 	%rd56, %rd79, %rd55;
	st.local.u8 	[%rd56], %rs9;
	add.s32 	%r36, %r46, -7;
	mul.wide.u32 	%rd57, %r36, 4;
	add.s64 	%rd58, %rd1, %rd57;
	ld.local.s32 	%rd59, [%rd58];
	add.s64 	%rd60, %rd43, %rd59;
	ld.const.u8 	%rs10, [%rd60];
	cvt.u64.u32 	%rd61, %r32;
	add.s64 	%rd62, %rd79, %rd61;
	st.local.u8 	[%rd62], %rs10;
	add.s32 	%r46, %r46, -4;
	add.s32 	%r45, %r45, 4;
	add.s32 	%r44, %r44, 4;
	add.s64 	%rd74, %rd74, -16;
	setp.gt.s32 	%p7, %r46, 3;
	@%p7 bra 	$L__BB0_10;
$L__BB0_11:
	ld.local.u8 	%rs18, [%rd79];
	setp.eq.s16 	%p8, %rs18, 0;
	mov.u64 	%rd77, password;
	mov.b16 	%rs11, 0;
	mov.u16 	%rs19, %rs11;
	@%p8 bra 	$L__BB0_15;
	mov.u64 	%rd77, password;
	mov.u64 	%rd76, %rd79;
$L__BB0_13:
	ld.const.u8 	%rs12, [%rd77];
	setp.ne.s16 	%p9, %rs18, %rs12;
	mov.u16 	%rs19, %rs18;
	@%p9 bra 	$L__BB0_15;
	add.s64 	%rd13, %rd76, 1;
	add.s64 	%rd77, %rd77, 1;
	ld.local.u8 	%rs18, [%rd76+1];
	setp.ne.s16 	%p10, %rs18, 0;
	mov.u64 	%rd76, %rd13;
	mov.u16 	%rs19, %rs11;
	@%p10 bra 	$L__BB0_13;
$L__BB0_15:
	ld.const.u8 	%rs15, [%rd77];
	and.b16  	%rs16, %rs19, 255;
	setp.ne.s16 	%p11, %rs16, %rs15;
	@%p11 bra 	$L__BB0_18;
	add.u64 	%rd65, %SP, 80;
	add.u64 	%rd66, %SPL, 80;
	st.local.u64 	[%rd66], %rd3;
	st.local.v2.u32 	[%rd66+8], {%r1, %r2};
	st.local.v2.u32 	[%rd66+16], {%r3, %r4};
	st.local.u32 	[%rd66+24], %r26;
	mov.u64 	%rd67, password;
	cvta.const.u64 	%rd68, %rd67;
	st.local.v2.u64 	[%rd66+32], {%rd23, %rd68};
	mov.u64 	%rd70, $str;
	cvta.global.u64 	%rd71, %rd70;
	{ // callseq 0, 0
	.param .b64 param0;
	st.param.b64 	[param0], %rd71;
	.param .b64 param1;
	st.param.b64 	[param1], %rd65;
	.param .b32 retval0;
	call.uni (retval0), 
	vprintf, 
	(
	param0, 
	param1
	);
	ld.param.b32 	%r37, [retval0];
	} // callseq 0
	cvta.to.global.u64 	%rd78, %rd21;
$L__BB0_17:
	add.s64 	%rd19, %rd79, 1;
	ld.local.u8 	%rs17, [%rd79];
	add.s64 	%rd20, %rd78, 1;
	st.global.u8 	[%rd78], %rs17;
	setp.ne.s16 	%p12, %rs17, 0;
	mov.u64 	%rd78, %rd20;
	mov.u64 	%rd79, %rd19;
	@%p12 bra 	$L__BB0_17;
$L__BB0_18:
	ret;

}


// ===== COMPILED SASS (sm_100) =====

	.target	sm_100

	.elftype	@"ET_EXEC"


//--------------------- .note.nv.tkinfo           --------------------------
	.section	.note.nv.tkinfo,"",@"SHT_NOTE"
	.sectionflags	@"SHF_NOTE_NV_TKINFO"
	.tkinfo
        /*0018*/ 	.word	0x00000002
        /*0030*/ 	.string	""
        /*0030*/ 	.string	"ptxas"
        /*0030*/ 	.string	"Cuda compilation tools, release 13.0, V13.0.88"
        /*0030*/ 	.string	"Build cuda_13.0.r13.0/compiler.36424714_0"
        /*0030*/ 	.string	"-arch sm_100 -m 64 "



//--------------------- .note.nv.cuinfo           --------------------------
	.section	.note.nv.cuinfo,"",@"SHT_NOTE"
	.sectionflags	@"SHF_NOTE_NV_CUINFO"
        /*0018*/ 	.short	0x0002
        /*001a*/ 	.short	0x0064
        /*001c*/ 	.short	0x0082
	.zero		2


//--------------------- .nv.info                  --------------------------
	.section	.nv.info,"",@"SHT_CUDA_INFO"
	.align	4


	//----- nvinfo : EIATTR_REGCOUNT
	.align		4
        /*0000*/ 	.byte	0x04, 0x2f
        /*0002*/ 	.short	(.L_4 - .L_3)
	.align		4
.L_3:
        /*0004*/ 	.word	index@(_Z19checkPasswordSharedPcii)
        /*0008*/ 	.word	0x0000001f


	//----- nvinfo : EIATTR_FRAME_SIZE
	.align		4
.L_4:
        /*000c*/ 	.byte	0x04, 0x11
        /*000e*/ 	.short	(.L_6 - .L_5)
	.align		4
.L_5:
        /*0010*/ 	.word	index@(_Z19checkPasswordSharedPcii)
        /*0014*/ 	.word	0x00000080


	//----- nvinfo : EIATTR_MIN_STACK_SIZE
	.align		4
.L_6:
        /*0018*/ 	.byte	0x04, 0x12
        /*001a*/ 	.short	(.L_8 - .L_7)
	.align		4
.L_7:
        /*001c*/ 	.word	index@(_Z19checkPasswordSharedPcii)
        /*0020*/ 	.word	0x00000080
.L_8:


//--------------------- .nv.compat                --------------------------
	.section	.nv.compat,"",@"SHT_CUDA_COMPAT_INFO"
	.align	4
        /*0000*/ 	.byte	0x02, 0x09, 0x00, 0x00, 0x02, 0x02, 0x01, 0x00, 0x02, 0x05, 0x05, 0x00, 0x03, 0x07, 0x01, 0x01
        /*0010*/ 	.byte	0x02, 0x03, 0x00, 0x00, 0x02, 0x06, 0x01, 0x00, 0x04, 0x0b, 0x08, 0x00, 0x09, 0x00, 0x00, 0x00
        /*0020*/ 	.byte	0x00, 0x00, 0x00, 0x00


//--------------------- .nv.info._Z19checkPasswordSharedPcii --------------------------
	.section	.nv.info._Z19checkPasswordSharedPcii,"",@"SHT_CUDA_INFO"
	.sectionflags	@""
	.align	4


	//----- nvinfo : EIATTR_CUDA_API_VERSION
	.align		4
        /*0000*/ 	.byte	0x04, 0x37
        /*0002*/ 	.short	(.L_10 - .L_9)
.L_9:
        /*0004*/ 	.word	0x00000082


	//----- nvinfo : EIATTR_KPARAM_INFO
	.align		4
.L_10:
        /*0008*/ 	.byte	0x04, 0x17
        /*000a*/ 	.short	(.L_12 - .L_11)
.L_11:
        /*000c*/ 	.word	0x00000000
        /*0010*/ 	.short	0x0002
        /*0012*/ 	.short	0x000c
        /*0014*/ 	.byte	0x00, 0xf0, 0x11, 0x00


	//----- nvinfo : EIATTR_KPARAM_INFO
	.align		4
.L_12:
        /*0018*/ 	.byte	0x04, 0x17
        /*001a*/ 	.short	(.L_14 - .L_13)
.L_13:
        /*001c*/ 	.word	0x00000000
        /*0020*/ 	.short	0x0001
        /*0022*/ 	.short	0x0008
        /*0024*/ 	.byte	0x00, 0xf0, 0x11, 0x00


	//----- nvinfo : EIATTR_KPARAM_INFO
	.align		4
.L_14:
        /*0028*/ 	.byte	0x04, 0x17
        /*002a*/ 	.short	(.L_16 - .L_15)
.L_15:
        /*002c*/ 	.word	0x00000000
        /*0030*/ 	.short	0x0000
        /*0032*/ 	.short	0x0000
        /*0034*/ 	.byte	0x00, 0xf5, 0x21, 0x00


	//----- nvinfo : EIATTR_SPARSE_MMA_MASK
	.align		4
.L_16:
        /*0038*/ 	.byte	0x03, 0x50
        /*003a*/ 	.short	0x0000


	//----- nvinfo : EIATTR_MAXREG_COUNT
	.align		4
        /*003c*/ 	.byte	0x03, 0x1b
        /*003e*/ 	.short	0x00ff


	//----- nvinfo : EIATTR_EXTERNS
	.align		4
        /*0040*/ 	.byte	0x04, 0x0f
        /*0042*/ 	.short	(.L_18 - .L_17)


	//   ....[0]....
	.align		4
.L_17:
        /*0044*/ 	.word	index@(vprintf)


	//----- nvinfo : EIATTR_MERCURY_ISA_VERSION
	.align		4
.L_18:
        /*0048*/ 	.byte	0x03, 0x5f
        /*004a*/ 	.short	0x0101


	//----- nvinfo : EIATTR_VRC_CTA_INIT_COUNT
	.align		4
        /*004c*/ 	.byte	0x02, 0x4a
	.zero		1
	.zero		1


	//----- nvinfo : EIATTR_SYSCALL_OFFSETS
	.align		4
        /*0050*/ 	.byte	0x04, 0x46
        /*0052*/ 	.short	(.L_20 - .L_19)


	//   ....[0]....
.L_19:
        /*0054*/ 	.word	0x00000990


	//----- nvinfo : EIATTR_EXIT_INSTR_OFFSETS
	.align		4
.L_20:
        /*0058*/ 	.byte	0x04, 0x1c
        /*005a*/ 	.short	(.L_22 - .L_21)


	//   ....[0]....
.L_21:
        /*005c*/ 	.word	0x00000870


	//   ....[1]....
        /*0060*/ 	.word	0x00000a60


	//----- nvinfo : EIATTR_CRS_STACK_SIZE
	.align		4
.L_22:
        /*0064*/ 	.byte	0x04, 0x1e
        /*0066*/ 	.short	(.L_24 - .L_23)
.L_23:
        /*0068*/ 	.word	0x00000000


	//----- nvinfo : EIATTR_CBANK_PARAM_SIZE
	.align		4
.L_24:
        /*006c*/ 	.byte	0x03, 0x19
        /*006e*/ 	.short	0x0010


	//----- nvinfo : EIATTR_PARAM_CBANK
	.align		4
        /*0070*/ 	.byte	0x04, 0x0a
        /*0072*/ 	.short	(.L_26 - .L_25)
	.align		4
.L_25:
        /*0074*/ 	.word	index@(.nv.constant0._Z19checkPasswordSharedPcii)
        /*0078*/ 	.short	0x0380
        /*007a*/ 	.short	0x0010


	//----- nvinfo : EIATTR_SW_WAR
	.align		4
.L_26:
        /*007c*/ 	.byte	0x04, 0x36
        /*007e*/ 	.short	(.L_28 - .L_27)
.L_27:
        /*0080*/ 	.word	0x00000008
.L_28:


//--------------------- .nv.callgraph             --------------------------
	.section	.nv.callgraph,"",@"SHT_CUDA_CALLGRAPH"
	.align	4
	.sectionentsize	8
	.align		4
        /*0000*/ 	.word	0x00000000
	.align		4
        /*0004*/ 	.word	0xffffffff
	.align		4
        /*0008*/ 	.word	index@(_Z19checkPasswordSharedPcii)
	.align		4
        /*000c*/ 	.word	index@(vprintf)
	.align		4
        /*0010*/ 	.word	0x00000000
	.align		4
        /*0014*/ 	.word	0xfffffffe
	.align		4
        /*0018*/ 	.word	0x00000000
	.align		4
        /*001c*/ 	.word	0xfffffffd
	.align		4
        /*0020*/ 	.word	0x00000000
	.align		4
        /*0024*/ 	.word	0xfffffffc


//--------------------- .nv.constant4             --------------------------
	.section	.nv.constant4,"a",@progbits
	.align	8
	.align		8
.nv.constant4:
        /*0000*/ 	.dword	vprintf
	.align		8
        /*0008*/ 	.dword	$str


//--------------------- .nv.constant3             --------------------------
	.section	.nv.constant3,"a",@progbits
.nv.constant3:
	.type		password,@object
	.size		password,(alphabet - password)
password:
	.zero		16
	.type		alphabet,@object
	.size		alphabet,(.L_1 - alphabet)
alphabet:
	.zero		95
.L_1:


//--------------------- .text._Z19checkPasswordSharedPcii --------------------------
	.section	.text._Z19checkPasswordSharedPcii,"ax",@progbits
	.align	128
        .global         _Z19checkPasswordSharedPcii
        .type           _Z19checkPasswordSharedPcii,@function
        .size           _Z19checkPasswordSharedPcii,(.L_x_16 - _Z19checkPasswordSharedPcii)
        .other          _Z19checkPasswordSharedPcii,@"STO_CUDA_ENTRY STV_DEFAULT"
_Z19checkPasswordSharedPcii:
.text._Z19checkPasswordSharedPcii:
[----:B------:R-:W0:Y:S01]  /*0000*/  LDC R1, c[0x0][0x37c] ;  /* 0x0000df00ff017b82 */ /* 0x000e220000000800 */
[----:B------:R-:W1:Y:S01]  /*0010*/  S2R R12, SR_CTAID.X ;  /* 0x00000000000c7919 */ /* 0x000e620000002500 */
[----:B------:R-:W2:Y:S06]  /*0020*/  LDCU UR5, c[0x0][0x2fc] ;  /* 0x00005f80ff0577ac */ /* 0x000eac0008000800 */
[----:B------:R-:W3:Y:S01]  /*0030*/  LDC R13, c[0x0][0x360] ;  /* 0x0000d800ff0d7b82 */ /* 0x000ee20000000800 */
[----:B0-----:R-:W-:Y:S01]  /*0040*/  VIADD R1, R1, 0xffffff80 ;  /* 0xffffff8001017836 */ /* 0x001fe20000000000 */
[----:B------:R-:W1:Y:S01]  /*0050*/  S2R R8, SR_TID.X ;  /* 0x0000000000087919 */ /* 0x000e620000002100 */
[----:B------:R-:W3:Y:S01]  /*0060*/  LDCU UR6, c[0x0][0x370] ;  /* 0x00006e00ff0677ac */ /* 0x000ee20008000800 */
[----:B------:R-:W-:Y:S01]  /*0070*/  BSSY.RECONVERGENT B0, `(.L_x_0) ;  /* 0x0000027000007945 */ /* 0x000fe20003800200 */
[----:B------:R-:W-:Y:S01]  /*0080*/  VIADD R16, R1, 0x40 ;  /* 0x0000004001107836 */ /* 0x000fe20000000000 */
[----:B------:R-:W0:Y:S01]  /*0090*/  LDCU UR7, c[0x0][0x38c] ;  /* 0x00007180ff0777ac */ /* 0x000e220008000800 */
[----:B------:R-:W-:Y:S01]  /*00a0*/  IMAD.MOV.U32 R0, RZ, RZ, RZ ;  /* 0x000000ffff007224 */ /* 0x000fe200078e00ff */
[----:B------:R-:W4:Y:S01]  /*00b0*/  LDCU UR4, c[0x0][0x2f8] ;  /* 0x00005f00ff0477ac */ /* 0x000f220008000800 */
[----:B---3--:R-:W-:Y:S01]  /*00c0*/  IMAD R9, R13, UR6, RZ ;  /* 0x000000060d097c24 */ /* 0x008fe2000f8e02ff */
[----:B----4-:R-:W-:-:S04]  /*00d0*/  IADD3 R6, P1, PT, R1, UR4, RZ ;  /* 0x0000000401067c10 */ /* 0x010fc8000ff3e0ff */
[----:B--2---:R-:W-:Y:S01]  /*00e0*/  IADD3.X R7, PT, PT, RZ, UR5, RZ, P1, !PT ;  /* 0x00000005ff077c10 */ /* 0x004fe20008ffe4ff */
[----:B-1----:R-:W-:-:S04]  /*00f0*/  IMAD R2, R12, R13, R8 ;  /* 0x0000000d0c027224 */ /* 0x002fc800078e0208 */
[----:B0-----:R-:W-:-:S05]  /*0100*/  IMAD R2, R9, UR7, R2 ;  /* 0x0000000709027c24 */ /* 0x001fca000f8e0202 */
[----:B------:R-:W-:Y:S02]  /*0110*/  ISETP.NE.AND P0, PT, R2, RZ, PT ;  /* 0x000000ff0200720c */ /* 0x000fe40003f05270 */
[----:B------:R-:W-:-:S11]  /*0120*/  SHF.R.S32.HI R3, RZ, 0x1f, R2 ;  /* 0x0000001fff037819 */ /* 0x000fd60000011402 */
[----:B------:R-:W-:Y:S05]  /*0130*/  @!P0 BRA `(.L_x_1) ;  /* 0x0000000000688947 */ /* 0x000fea0003800000 */
[----:B------:R-:W-:Y:S02]  /*0140*/  IMAD.MOV.U32 R4, RZ, RZ, R2 ;  /* 0x000000ffff047224 */ /* 0x000fe400078e0002 */
[----:B------:R-:W-:Y:S02]  /*0150*/  IMAD.MOV.U32 R5, RZ, RZ, R3 ;  /* 0x000000ffff057224 */ /* 0x000fe400078e0003 */
[----:B------:R-:W-:-:S07]  /*0160*/  IMAD.MOV.U32 R0, RZ, RZ, RZ ;  /* 0x000000ffff007224 */ /* 0x000fce00078e00ff */
.L_x_2:
[----:B0-----:R-:W-:-:S04]  /*0170*/  IMAD.WIDE.U32 R10, R5, 0x158ed231, RZ ;  /* 0x158ed231050a7825 */ /* 0x001fc800078e00ff */
[----:B------:R-:W-:-:S04]  /*0180*/  IMAD.WIDE.U32 R14, P0, R4, 0x58ed2308, R10 ;  /* 0x58ed2308040e7825 */ /* 0x000fc8000780000a */
[----:B------:R-:W-:Y:S01]  /*0190*/  IMAD.WIDE.U32 R10, R4, 0x158ed231, RZ ;  /* 0x158ed231040a7825 */ /* 0x000fe200078e00ff */
[----:B------:R-:W-:-:S03]  /*01a0*/  IADD3.X R19, PT, PT, RZ, RZ, RZ, P0, !PT ;  /* 0x000000ffff137210 */ /* 0x000fc600007fe4ff */
[----:B------:R-:W-:Y:S01]  /*01b0*/  IMAD.MOV.U32 R18, RZ, RZ, R15 ;  /* 0x000000ffff127224 */ /* 0x000fe200078e000f */
[----:B------:R-:W-:-:S05]  /*01c0*/  IADD3 RZ, P0, PT, R11, R14, RZ ;  /* 0x0000000e0bff7210 */ /* 0x000fca0007f1e0ff */
[----:B------:R-:W-:-:S03]  /*01d0*/  IMAD.WIDE.U32.X R10, R5, 0x58ed2308, R18, P0 ;  /* 0x58ed2308050a7825 */ /* 0x000fc600000e0412 */
[----:B------:R-:W-:-:S05]  /*01e0*/  IADD3 R15, P0, PT, R4, -R10, RZ ;  /* 0x8000000a040f7210 */ /* 0x000fca0007f1e0ff */
[----:B------:R-:W-:-:S05]  /*01f0*/  IMAD.X R14, R5, 0x1, ~R11, P0 ;  /* 0x00000001050e7824 */ /* 0x000fca00000e0e0b */
[--C-:B------:R-:W-:Y:S02]  /*0200*/  SHF.R.U64 R15, R15, 0x1, R14.reuse ;  /* 0x000000010f0f7819 */ /* 0x100fe4000000120e */
[----:B------:R-:W-:Y:S02]  /*0210*/  SHF.R.U32.HI R17, RZ, 0x1, R14 ;  /* 0x00000001ff117819 */ /* 0x000fe4000001160e */
[----:B------:R-:W-:-:S05]  /*0220*/  IADD3 R10, P0, PT, R15, R10, RZ ;  /* 0x0000000a0f0a7210 */ /* 0x000fca0007f1e0ff */
[----:B------:R-:W-:Y:S01]  /*0230*/  IMAD.X R15, R17, 0x1, R11, P0 ;  /* 0x00000001110f7824 */ /* 0x000fe200000e060b */
[----:B------:R-:W-:-:S04]  /*0240*/  ISETP.GT.U32.AND P0, PT, R4, 0x5e, PT ;  /* 0x0000005e0400780c */ /* 0x000fc80003f04070 */
[--C-:B------:R-:W-:Y:S02]  /*0250*/  SHF.R.U64 R11, R10, 0x6, R15.reuse ;  /* 0x000000060a0b7819 */ /* 0x100fe4000000120f */
[C---:B------:R-:W-:Y:S01]  /*0260*/  LEA R10, R0.reuse, R1, 0x2 ;  /* 0x00000001000a7211 */ /* 0x040fe200078e10ff */
[----:B------:R-:W-:Y:S01]  /*0270*/  VIADD R0, R0, 0x1 ;  /* 0x0000000100007836 */ /* 0x000fe20000000000 */
[----:B------:R-:W-:Y:S01]  /*0280*/  ISETP.GT.U32.AND.EX P0, PT, R5, RZ, PT, P0 ;  /* 0x000000ff0500720c */ /* 0x000fe20003f04100 */
[----:B------:R-:W-:Y:S01]  /*0290*/  IMAD R17, R11, -0x5f, R4 ;  /* 0xffffffa10b117824 */ /* 0x000fe200078e0204 */
[----:B------:R-:W-:Y:S01]  /*02a0*/  SHF.R.U32.HI R5, RZ, 0x6, R15 ;  /* 0x00000006ff057819 */ /* 0x000fe2000001160f */
[----:B------:R-:W-:-:S03]  /*02b0*/  IMAD.MOV.U32 R4, RZ, RZ, R11 ;  /* 0x000000ffff047224 */ /* 0x000fc600078e000b */
[----:B------:R0:W-:Y:S07]  /*02c0*/  STL [R10], R17 ;  /* 0x000000110a007387 */ /* 0x0001ee0000100800 */
[----:B------:R-:W-:Y:S05]  /*02d0*/  @P0 BRA `(.L_x_2) ;  /* 0xfffffffc00a40947 */ /* 0x000fea000383ffff */
.L_x_1:
[----:B------:R-:W-:Y:S05]  /*02e0*/  BSYNC.RECONVERGENT B0 ;  /* 0x0000000000007941 */ /* 0x000fea0003800200 */
.L_x_0:
[C---:B0-----:R-:W-:Y:S01]  /*02f0*/  IADD3 R10, PT, PT, R0.reuse, R16, RZ ;  /* 0x00000010000a7210 */ /* 0x041fe20007ffe0ff */
[----:B------:R-:W0:Y:S01]  /*0300*/  LDCU.64 UR36, c[0x0][0x358] ;  /* 0x00006b00ff2477ac */ /* 0x000e220008000a00 */
[----:B------:R-:W-:Y:S01]  /*0310*/  ISETP.GE.AND P0, PT, R0, 0x1, PT ;  /* 0x000000010000780c */ /* 0x000fe20003f06270 */
[----:B------:R-:W-:Y:S01]  /*0320*/  BSSY.RECONVERGENT B0, `(.L_x_3) ;  /* 0x000003c000007945 */ /* 0x000fe20003800200 */
[----:B------:R-:W-:Y:S01]  /*0330*/  IADD3 R4, P1, PT, R6, 0x40, RZ ;  /* 0x0000004006047810 */ /* 0x000fe20007f3e0ff */
[----:B------:R1:W-:Y:S04]  /*0340*/  STL.U8 [R10], RZ ;  /* 0x000000ff0a007387 */ /* 0x0003e80000100000 */
[----:B------:R-:W-:-:S06]  /*0350*/  IMAD.X R5, RZ, RZ, R7, P1 ;  /* 0x000000ffff057224 */ /* 0x000fcc00008e0607 */
[----:B-1----:R-:W-:Y:S05]  /*0360*/  @!P0 BRA `(.L_x_4) ;  /* 0x0000000000dc8947 */ /* 0x002fea0003800000 */
[C---:B------:R-:W-:Y:S01]  /*0370*/  LOP3.LUT P0, R11, R0.reuse, 0x3, RZ, 0xc0, !PT ;  /* 0x00000003000b7812 */ /* 0x040fe2000780c0ff */
[----:B------:R-:W-:Y:S01]  /*0380*/  VIADD R17, R0, 0xffffffff ;  /* 0xffffffff00117836 */ /* 0x000fe20000000000 */
[----:B------:R-:W-:Y:S04]  /*0390*/  BSSY.RECONVERGENT B1, `(.L_x_5) ;  /* 0x0000012000017945 */ /* 0x000fe80003800200 */
[----:B------:R-:W-:-:S07]  /*03a0*/  MOV R10, R17 ;  /* 0x00000011000a7202 */ /* 0x000fce0000000f00 */
[----:B------:R-:W-:Y:S05]  /*03b0*/  @!P0 BRA `(.L_x_6) ;  /* 0x00000000003c8947 */ /* 0x000fea0003800000 */
[----:B------:R-:W-:Y:S01]  /*03c0*/  BSSY.RECONVERGENT B2, `(.L_x_7) ;  /* 0x000000d000027945 */ /* 0x000fe20003800200 */
[----:B------:R-:W-:Y:S01]  /*03d0*/  IMAD.MOV R10, RZ, RZ, -R11 ;  /* 0x000000ffff0a7224 */ /* 0x000fe200078e0a0b */
[----:B------:R-:W-:Y:S01]  /*03e0*/  MOV R14, R0 ;  /* 0x00000000000e7202 */ /* 0x000fe20000000f00 */
[----:B------:R-:W-:-:S07]  /*03f0*/  IMAD.MOV.U32 R18, RZ, RZ, R16 ;  /* 0x000000ffff127224 */ /* 0x000fce00078e0010 */
.L_x_8:
[----:B------:R-:W-:-:S04]  /*0400*/  VIADD R14, R14, 0xffffffff ;  /* 0xffffffff0e0e7836 */ /* 0x000fc80000000000 */
[----:B------:R-:W-:-:S06]  /*0410*/  IMAD R11, R14, 0x4, R1 ;  /* 0x000000040e0b7824 */ /* 0x000fcc00078e0201 */
[----:B------:R-:W2:Y:S01]  /*0420*/  LDL R11, [R11] ;  /* 0x000000000b0b7983 */ /* 0x000ea20000100800 */
[----:B------:R-:W-:-:S04]  /*0430*/  IADD3 R10, PT, PT, R10, 0x1, RZ ;  /* 0x000000010a0a7810 */ /* 0x000fc80007ffe0ff */
[----:B------:R-:W-:Y:S01]  /*0440*/  ISETP.NE.AND P0, PT, R10, RZ, PT ;  /* 0x000000ff0a00720c */ /* 0x000fe20003f05270 */
[----:B--2---:R-:W1:Y:S02]  /*0450*/  LDC.U8 R15, c[0x3][R11+0x10] ;  /* 0x00c004000b0f7b82 */ /* 0x004e640000000000 */
[----:B-1----:R1:W-:Y:S02]  /*0460*/  STL.U8 [R18], R15 ;  /* 0x0000000f12007387 */ /* 0x0023e40000100000 */
[----:B-1----:R-:W-:-:S08]  /*0470*/  VIADD R18, R18, 0x1 ;  /* 0x0000000112127836 */ /* 0x002fd00000000000 */
[----:B------:R-:W-:Y:S05]  /*0480*/  @P0 BRA `(.L_x_8) ;  /* 0xfffffffc00dc0947 */ /* 0x000fea000383ffff */
[----:B0-----:R-:W-:Y:S05]  /*0490*/  BSYNC.RECONVERGENT B2 ;  /* 0x0000000000027941 */ /* 0x001fea0003800200 */
.L_x_7:
[----:B------:R-:W-:-:S07]  /*04a0*/  VIADD R10, R14, 0xffffffff ;  /* 0xffffffff0e0a7836 */ /* 0x000fce0000000000 */
.L_x_6:
[----:B0-----:R-:W-:Y:S05]  /*04b0*/  BSYNC.RECONVERGENT B1 ;  /* 0x0000000000017941 */ /* 0x001fea0003800200 */
.L_x_5:
[----:B------:R-:W-:-:S13]  /*04c0*/  ISETP.GE.U32.AND P0, PT, R0, 0x4, PT ;  /* 0x000000040000780c */ /* 0x000fda0003f06070 */
[----:B------:R-:W-:Y:S05]  /*04d0*/  @!P0 BRA `(.L_x_4) ;  /* 0x0000000000808947 */ /* 0x000fea0003800000 */
[----:B------:R-:W-:Y:S01]  /*04e0*/  IMAD.IADD R15, R0, 0x1, -R10 ;  /* 0x00000001000f7824 */ /* 0x000fe200078e0a0a */
[----:B------:R-:W-:Y:S01]  /*04f0*/  IADD3 R11, PT, PT, R17, -R10, RZ ;  /* 0x8000000a110b7210 */ /* 0x000fe20007ffe0ff */
[C---:B------:R-:W-:Y:S02]  /*0500*/  VIADD R0, R10.reuse, 0x4 ;  /* 0x000000040a007836 */ /* 0x040fe40000000000 */
[----:B------:R-:W-:-:S07]  /*0510*/  IMAD R10, R10, 0x4, R1 ;  /* 0x000000040a0a7824 */ /* 0x000fce00078e0201 */
.L_x_9:
[----:B------:R-:W2:Y:S01]  /*0520*/  LDL R14, [R10] ;  /* 0x000000000a0e7983 */ /* 0x000ea20000100800 */
[----:B------:R-:W-:Y:S01]  /*0530*/  IADD3 R18, PT, PT, R0, -0x5, RZ ;  /* 0xfffffffb00127810 */ /* 0x000fe20007ffe0ff */
[----:B-1----:R-:W-:-:S04]  /*0540*/  IMAD.IADD R21, R11, 0x1, R16 ;  /* 0x000000010b157824 */ /* 0x002fc800078e0210 */
[----:B------:R-:W-:Y:S01]  /*0550*/  IMAD R18, R18, 0x4, R1 ;  /* 0x0000000412127824 */ /* 0x000fe200078e0201 */
[----:B--2---:R-:W0:Y:S02]  /*0560*/  LDC.U8 R14, c[0x3][R14+0x10] ;  /* 0x00c004000e0e7b82 */ /* 0x004e240000000000 */
[----:B0-----:R0:W-:Y:S04]  /*0570*/  STL.U8 [R21], R14 ;  /* 0x0000000e15007387 */ /* 0x0011e80000100000 */
[----:B------:R-:W2:Y:S01]  /*0580*/  LDL R18, [R18] ;  /* 0x0000000012127983 */ /* 0x000ea20000100800 */
[----:B------:R-:W-:Y:S01]  /*0590*/  IADD3 R20, PT, PT, R0, -0x6, RZ ;  /* 0xfffffffa00147810 */ /* 0x000fe20007ffe0ff */
[----:B------:R-:W-:-:S04]  /*05a0*/  IMAD.IADD R28, R15, 0x1, R16 ;  /* 0x000000010f1c7824 */ /* 0x000fc800078e0210 */
[----:B------:R-:W-:Y:S01]  /*05b0*/  IMAD R20, R20, 0x4, R1 ;  /* 0x0000000414147824 */ /* 0x000fe200078e0201 */
[----:B--2---:R-:W1:Y:S02]  /*05c0*/  LDC.U8 R17, c[0x3][R18+0x10] ;  /* 0x00c0040012117b82 */ /* 0x004e640000000000 */
[----:B-1----:R1:W-:Y:S04]  /*05d0*/  STL.U8 [R28], R17 ;  /* 0x000000111c007387 */ /* 0x0023e80000100000 */
[----:B------:R-:W2:Y:S01]  /*05e0*/  LDL R20, [R20] ;  /* 0x0000000014147983 */ /* 0x000ea20000100800 */
[----:B------:R-:W-:Y:S02]  /*05f0*/  IADD3 R22, PT, PT, R0, -0x7, RZ ;  /* 0xfffffff900167810 */ /* 0x000fe40007ffe0ff */
[----:B------:R-:W-:-:S03]  /*0600*/  IADD3 R26, PT, PT, R16, 0x2, R11 ;  /* 0x00000002101a7810 */ /* 0x000fc60007ffe00b */
[----:B------:R-:W-:Y:S01]  /*0610*/  IMAD R22, R22, 0x4, R1 ;  /* 0x0000000416167824 */ /* 0x000fe200078e0201 */
[----:B--2---:R-:W2:Y:S02]  /*0620*/  LDC.U8 R19, c[0x3][R20+0x10] ;  /* 0x00c0040014137b82 */ /* 0x004ea40000000000 */
[----:B--2---:R1:W-:Y:S04]  /*0630*/  STL.U8 [R26], R19 ;  /* 0x000000131a007387 */ /* 0x0043e80000100000 */
[----:B------:R-:W0:Y:S01]  /*0640*/  LDL R22, [R22] ;  /* 0x0000000016167983 */ /* 0x000e220000100800 */
[----:B------:R-:W-:Y:S01]  /*0650*/  IADD3 R24, PT, PT, R16, 0x3, R11 ;  /* 0x0000000310187810 */ /* 0x000fe20007ffe00b */
[----:B------:R-:W-:Y:S01]  /*0660*/  VIADD R0, R0, 0xfffffffc ;  /* 0xfffffffc00007836 */ /* 0x000fe20000000000 */
[----:B------:R-:W-:Y:S01]  /*0670*/  IADD3 R11, PT, PT, R11, 0x4, RZ ;  /* 0x000000040b0b7810 */ /* 0x000fe20007ffe0ff */
[----:B------:R-:W-:-:S02]  /*0680*/  VIADD R15, R15, 0x4 ;  /* 0x000000040f0f7836 */ /* 0x000fc40000000000 */
[----:B------:R-:W-:Y:S01]  /*0690*/  VIADD R10, R10, 0xfffffff0 ;  /* 0xfffffff00a0a7836 */ /* 0x000fe20000000000 */
[----:B------:R-:W-:Y:S01]  /*06a0*/  ISETP.GT.AND P0, PT, R0, 0x3, PT ;  /* 0x000000030000780c */ /* 0x000fe20003f04270 */
[----:B0-----:R-:W0:Y:S02]  /*06b0*/  LDC.U8 R21, c[0x3][R22+0x10] ;  /* 0x00c0040016157b82 */ /* 0x001e240000000000 */
[----:B0-----:R1:W-:Y:S10]  /*06c0*/  STL.U8 [R24], R21 ;  /* 0x0000001518007387 */ /* 0x0013f40000100000 */
[----:B------:R-:W-:Y:S05]  /*06d0*/  @P0 BRA `(.L_x_9) ;  /* 0xfffffffc00900947 */ /* 0x000fea000383ffff */
.L_x_4:
[----:B0-----:R-:W-:Y:S05]  /*06e0*/  BSYNC.RECONVERGENT B0 ;  /* 0x0000000000007941 */ /* 0x001fea0003800200 */
.L_x_3:
[----:B------:R-:W2:Y:S01]  /*06f0*/  LDL.U8 R0, [R16] ;  /* 0x0000000010007983 */ /* 0x000ea20000100000 */
[----:B------:R-:W-:Y:S01]  /*0700*/  BSSY.RECONVERGENT B0, `(.L_x_10) ;  /* 0x0000013000007945 */ /* 0x000fe20003800200 */
[----:B------:R-:W-:Y:S01]  /*0710*/  HFMA2 R15, -RZ, RZ, 0, 0 ;  /* 0x00000000ff0f7431 */ /* 0x000fe200000001ff */
[----:B------:R-:W-:Y:S02]  /*0720*/  PRMT R10, RZ, 0x7610, R10 ;  /* 0x00007610ff0a7816 */ /* 0x000fe4000000000a */
[----:B--2---:R-:W-:-:S13]  /*0730*/  ISETP.NE.AND P0, PT, R0, RZ, PT ;  /* 0x000000ff0000720c */ /* 0x004fda0003f05270 */
[----:B------:R-:W-:Y:S05]  /*0740*/  @!P0 BRA `(.L_x_11) ;  /* 0x0000000000388947 */ /* 0x000fea0003800000 */
[----:B------:R-:W-:Y:S02]  /*0750*/  IMAD.MOV.U32 R15, RZ, RZ, RZ ;  /* 0x000000ffff0f7224 */ /* 0x000fe400078e00ff */
[----:B------:R-:W-:-:S07]  /*0760*/  IMAD.MOV.U32 R14, RZ, RZ, R16 ;  /* 0x000000ffff0e7224 */ /* 0x000fce00078e0010 */
.L_x_12:
[----:B------:R-:W0:Y:S01]  /*0770*/  LDC.U8 R10, c[0x3][R15] ;  /* 0x00c000000f0a7b82 */ /* 0x000e220000000000 */
[----:B------:R-:W-:-:S04]  /*0780*/  PRMT R11, R0, 0x9910, RZ ;  /* 0x00009910000b7816 */ /* 0x000fc800000000ff */
[----:B0-----:R-:W-:Y:S02]  /*0790*/  ISETP.NE.AND P0, PT, R11, R10, PT ;  /* 0x0000000a0b00720c */ /* 0x001fe40003f05270 */
[----:B------:R-:W-:-:S11]  /*07a0*/  PRMT R10, R0, 0x7610, R10 ;  /* 0x00007610000a7816 */ /* 0x000fd6000000000a */
[----:B------:R-:W-:Y:S05]  /*07b0*/  @P0 BRA `(.L_x_11) ;  /* 0x00000000001c0947 */ /* 0x000fea0003800000 */
[----:B------:R0:W2:Y:S01]  /*07c0*/  LDL.U8 R0, [R14+0x1] ;  /* 0x000001000e007983 */ /* 0x0000a20000100000 */
[----:B------:R-:W-:Y:S01]  /*07d0*/  IADD3 R10, PT, PT, R14, 0x1, RZ ;  /* 0x000000010e0a7810 */ /* 0x000fe20007ffe0ff */
[----:B------:R-:W-:-:S04]  /*07e0*/  VIADD R15, R15, 0x1 ;  /* 0x000000010f0f7836 */ /* 0x000fc80000000000 */
[----:B0-----:R-:W-:Y:S01]  /*07f0*/  IMAD.MOV.U32 R14, RZ, RZ, R10 ;  /* 0x000000ffff0e7224 */ /* 0x001fe200078e000a */
[----:B--2---:R-:W-:-:S13]  /*0800*/  ISETP.NE.AND P0, PT, R0, RZ, PT ;  /* 0x000000ff0000720c */ /* 0x004fda0003f05270 */
[----:B------:R-:W-:Y:S05]  /*0810*/  @P0 BRA `(.L_x_12) ;  /* 0xfffffffc00d40947 */ /* 0x000fea000383ffff */
[----:B------:R-:W-:-:S07]  /*0820*/  PRMT R10, RZ, 0x7610, R10 ;  /* 0x00007610ff0a7816 */ /* 0x000fce000000000a */
.L_x_11:
[----:B------:R-:W-:Y:S05]  /*0830*/  BSYNC.RECONVERGENT B0 ;  /* 0x0000000000007941 */ /* 0x000fea0003800200 */
.L_x_10:
[----:B------:R-:W0:Y:S01]  /*0840*/  LDC.U8 R0, c[0x3][R15] ;  /* 0x00c000000f007b82 */ /* 0x000e220000000000 */
[----:B------:R-:W-:-:S04]  /*0850*/  LOP3.LUT R11, R10, 0xff, RZ, 0xc0, !PT ;  /* 0x000000ff0a0b7812 */ /* 0x000fc800078ec0ff */
[----:B0-----:R-:W-:-:S13]  /*0860*/  ISETP.NE.AND P0, PT, R11, R0, PT ;  /* 0x000000000b00720c */ /* 0x001fda0003f05270 */
[----:B------:R-:W-:Y:S05]  /*0870*/  @P0 EXIT ;  /* 0x000000000000094d */ /* 0x000fea0003800000 */
[----:B------:R-:W0:Y:S01]  /*0880*/  LDC.64 R10, c[0x0][0x120] ;  /* 0x00004800ff0a7b82 */ /* 0x000e220000000a00 */
[----:B------:R2:W-:Y:S01]  /*0890*/  STL.64 [R1+0x60], R8 ;  /* 0x0000600801007387 */ /* 0x0005e20000100a00 */
[----:B------:R-:W-:Y:S01]  /*08a0*/  MOV R0, 0x0 ;  /* 0x0000000000007802 */ /* 0x000fe20000000f00 */
[----:B------:R-:W3:Y:S01]  /*08b0*/  LDCU.64 UR4, c[0x4][0x8] ;  /* 0x01000100ff0477ac */ /* 0x000ee20008000a00 */
[----:B------:R-:W-:Y:S01]  /*08c0*/  IADD3 R6, P0, PT, R6, 0x50, RZ ;  /* 0x0000005006067810 */ /* 0x000fe20007f1e0ff */
[----:B------:R4:W-:Y:S03]  /*08d0*/  STL.64 [R1+0x50], R2 ;  /* 0x0000500201007387 */ /* 0x0009e60000100a00 */
[----:B------:R-:W5:Y:S01]  /*08e0*/  LDC R18, c[0x0][0x38c] ;  /* 0x0000e300ff127b82 */ /* 0x000f620000000800 */
[----:B------:R4:W-:Y:S01]  /*08f0*/  STL.64 [R1+0x58], R12 ;  /* 0x0000580c01007387 */ /* 0x0009e20000100a00 */
[----:B------:R-:W-:Y:S01]  /*0900*/  IMAD.X R7, RZ, RZ, R7, P0 ;  /* 0x000000ffff077224 */ /* 0x000fe200000e0607 */
[----:B--2---:R-:W-:Y:S01]  /*0910*/  MOV R8, R4 ;  /* 0x0000000400087202 */ /* 0x004fe20000000f00 */
[----:B------:R-:W-:-:S04]  /*0920*/  IMAD.MOV.U32 R9, RZ, RZ, R5 ;  /* 0x000000ffff097224 */ /* 0x000fc800078e0005 */
[----:B------:R4:W2:Y:S01]  /*0930*/  LDC.64 R14, c[0x4][R0] ;  /* 0x01000000000e7b82 */ /* 0x0008a20000000a00 */
[----:B---3--:R-:W-:Y:S01]  /*0940*/  IMAD.U32 R4, RZ, RZ, UR4 ;  /* 0x00000004ff047e24 */ /* 0x008fe2000f8e00ff */
[----:B------:R-:W-:Y:S01]  /*0950*/  MOV R5, UR5 ;  /* 0x0000000500057c02 */ /* 0x000fe20008000f00 */
[----:B0-----:R4:W-:Y:S04]  /*0960*/  STL.128 [R1+0x70], R8 ;  /* 0x0000700801007387 */ /* 0x0019e80000100c00 */
[----:B-----5:R4:W-:Y:S02]  /*0970*/  STL [R1+0x68], R18 ;  /* 0x0000681201007387 */ /* 0x0209e40000100800 */
[----:B-1----:R-:W-:-:S07]  /*0980*/  LEPC R20, `(.L_x_13) ;  /* 0x000000001014794e */ /* 0x002fce0000000000 */
[----:B--2-4-:R-:W-:Y:S05]  /*0990*/  CALL.ABS.NOINC R14 ;  /* 0x000000000e007343 */ /* 0x014fea0003c00000 */
.L_x_13:
[----:B------:R-:W0:Y:S02]  /*09a0*/  LDCU.64 UR4, c[0x0][0x380] ;  /* 0x00007000ff0477ac */ /* 0x000e240008000a00 */
[----:B0-----:R-:W-:Y:S01]  /*09b0*/  IMAD.U32 R0, RZ, RZ, UR4 ;  /* 0x00000004ff007e24 */ /* 0x001fe2000f8e00ff */
[----:B------:R-:W-:-:S07]  /*09c0*/  MOV R4, UR5 ;  /* 0x0000000500047c02 */ /* 0x000fce0008000f00 */
.L_x_14:
[----:B------:R0:W2:Y:S01]  /*09d0*/  LDL.U8 R5, [R16] ;  /* 0x0000000010057983 */ /* 0x0000a20000100000 */
[----:B------:R-:W-:Y:S01]  /*09e0*/  IMAD.MOV.U32 R2, RZ, RZ, R0 ;  /* 0x000000ffff027224 */ /* 0x000fe200078e0000 */
[----:B------:R-:W-:Y:S01]  /*09f0*/  IADD3 R0, P1, PT, R0, 0x1, RZ ;  /* 0x0000000100007810 */ /* 0x000fe20007f3e0ff */
[----:B------:R-:W-:-:S04]  /*0a00*/  IMAD.MOV.U32 R3, RZ, RZ, R4 ;  /* 0x000000ffff037224 */ /* 0x000fc800078e0004 */
[----:B------:R-:W-:Y:S01]  /*0a10*/  IMAD.X R4, RZ, RZ, R4, P1 ;  /* 0x000000ffff047224 */ /* 0x000fe200008e0604 */
[----:B0-----:R-:W-:Y:S01]  /*0a20*/  IADD3 R16, PT, PT, R16, 0x1, RZ ;  /* 0x0000000110107810 */ /* 0x001fe20007ffe0ff */
[----:B--2---:R0:W-:Y:S01]  /*0a30*/  STG.E.U8 desc[UR36][R2.64], R5 ;  /* 0x0000000502007986 */ /* 0x0041e2000c101124 */
[----:B------:R-:W-:-:S13]  /*0a40*/  ISETP.NE.AND P0, PT, R5, RZ, PT ;  /* 0x000000ff0500720c */ /* 0x000fda0003f05270 */
[----:B0-----:R-:W-:Y:S05]  /*0a50*/  @P0 BRA `(.L_x_14) ;  /* 0xfffffffc00dc0947 */ /* 0x001fea000383ffff */
[----:B------:R-:W-:Y:S05]  /*0a60*/  EXIT ;  /* 0x000000000000794d */ /* 0x000fea0003800000 */
.L_x_15:
[----:B------:R-:W-:-:S00]  /*0a70*/  BRA `(.L_x_15) ;  /* 0xfffffffc00fc7947 */ /* 0x000fc0000383ffff */
[----:B------:R-:W-:-:S00]  /*0a80*/  NOP ;  /* 0x0000000000007918 */ /* 0x000fc00000000000 */
[----:B------:R-:W-:-:S00]  /*0a90*/  NOP ;  /* 0x0000000000007918 */ /* 0x000fc00000000000 */
[----:B------:R-:W-:-:S00]  /*0aa0*/  NOP ;  /* 0x0000000000007918 */ /* 0x000fc00000000000 */
[----:B------:R-:W-:-:S00]  /*0ab0*/  NOP ;  /* 0x0000000000007918 */ /* 0x000fc00000000000 */
[----:B------:R-:W-:-:S00]  /*0ac0*/  NOP ;  /* 0x0000000000007918 */ /* 0x000fc00000000000 */
[----:B------:R-:W-:-:S00]  /*0ad0*/  NOP ;  /* 0x0000000000007918 */ /* 0x000fc00000000000 */
[----:B------:R-:W-:-:S00]  /*0ae0*/  NOP ;  /* 0x0000000000007918 */ /* 0x000fc00000000000 */
[----:B------:R-:W-:-:S00]  /*0af0*/  NOP ;  /* 0x0000000000007918 */ /* 0x000fc00000000000 */
.L_x_16:


//--------------------- .nv.global.init           --------------------------
	.section	.nv.global.init,"aw",@progbits
.nv.global.init:
	.type		$str,@object
	.size		$str,(.L_2 - $str)
$str:
        /*0000*/ 	.byte	0x25, 0x6c, 0x6c, 0x75, 0x2c, 0x25, 0x64, 0x2c, 0x25, 0x64, 0x2c, 0x25, 0x64, 0x2c, 0x25, 0x64
        /*0010*/ 	.byte	0x2c, 0x25, 0x64, 0x2c, 0x20, 0x25, 0x73, 0x20, 0x3d, 0x3d, 0x20, 0x25, 0x73, 0x0a, 0x00
.L_2:


//--------------------- .nv.shared.reserved.0     --------------------------
	.section	.nv.shared.reserved.0,"aw",@nobits
	.weak		__nv_reservedSMEM_offset_0_alias
	.size		__nv_reservedSMEM_offset_0_alias, 0, 64
	.other		__nv_reservedSMEM_offset_0_alias,@"STO_CUDA_RESERVED_SHARED STV_DEFAULT"
__nv_reservedSMEM_offset_0_alias:
	.zero		0
	.zero		64


//--------------------- .nv.constant0._Z19checkPasswordSharedPcii --------------------------
	.section	.nv.constant0._Z19checkPasswordSharedPcii,"a",@progbits
	.sectionflags	@""
	.align	4
.nv.constant0._Z19checkPasswordSharedPcii:
	.zero		912


//--------------------- SYMBOLS --------------------------

	.type		.nv.reservedSmem.offset0,@object
	.size		.nv.reservedSmem.offset0,0x4
	.type		vprintf,@function
